//
// Generated by NVIDIA NVVM Compiler
//
// Compiler Build ID: CL-36424714
// Cuda compilation tools, release 13.0, V13.0.88
// Based on NVVM 20.0.0
//

.version 9.0
.target sm_100
.address_size 64

	// .globl	_Z18CudaTransposeNaivePfS_iiii

.visible .entry _Z18CudaTransposeNaivePfS_iiii(
	.param .u64 .ptr .align 1 _Z18CudaTransposeNaivePfS_iiii_param_0,
	.param .u64 .ptr .align 1 _Z18CudaTransposeNaivePfS_iiii_param_1,
	.param .u32 _Z18CudaTransposeNaivePfS_iiii_param_2,
	.param .u32 _Z18CudaTransposeNaivePfS_iiii_param_3,
	.param .u32 _Z18CudaTransposeNaivePfS_iiii_param_4,
	.param .u32 _Z18CudaTransposeNaivePfS_iiii_param_5
)
{
	.reg .pred 	%p<10>;
	.reg .b32 	%r<58>;
	.reg .b32 	%f<30>;
	.reg .b64 	%rd<50>;

	ld.param.u64 	%rd4, [_Z18CudaTransposeNaivePfS_iiii_param_0];
	ld.param.u64 	%rd5, [_Z18CudaTransposeNaivePfS_iiii_param_1];
	ld.param.u32 	%r34, [_Z18CudaTransposeNaivePfS_iiii_param_2];
	ld.param.u32 	%r35, [_Z18CudaTransposeNaivePfS_iiii_param_3];
	ld.param.u32 	%r36, [_Z18CudaTransposeNaivePfS_iiii_param_4];
	ld.param.u32 	%r37, [_Z18CudaTransposeNaivePfS_iiii_param_5];
	cvta.to.global.u64 	%rd1, %rd5;
	cvta.to.global.u64 	%rd2, %rd4;
	mov.u32 	%r38, %ctaid.y;
	mul.lo.s32 	%r1, %r36, %r38;
	mov.u32 	%r39, %ctaid.x;
	mul.lo.s32 	%r2, %r37, %r39;
	mov.u32 	%r3, %tid.x;
	add.s32 	%r4, %r2, %r3;
	setp.lt.s32 	%p1, %r36, 1;
	@%p1 bra 	$L__BB0_13;
	mul.lo.s32 	%r5, %r4, %r34;
	and.b32  	%r6, %r36, 15;
	setp.lt.u32 	%p2, %r36, 16;
	mov.b32 	%r53, 0;
	@%p2 bra 	$L__BB0_4;
	and.b32  	%r53, %r36, 2147483632;
	neg.s32 	%r51, %r53;
	mad.lo.s32 	%r41, %r1, %r35, %r3;
	add.s32 	%r50, %r41, %r2;
	shl.b32 	%r10, %r35, 4;
	add.s64 	%rd3, %rd1, 32;
	add.s32 	%r49, %r1, %r5;
	mul.wide.s32 	%rd10, %r35, 4;
$L__BB0_3:
	.pragma "nounroll";
	mul.wide.s32 	%rd6, %r49, 4;
	add.s64 	%rd7, %rd3, %rd6;
	mul.wide.s32 	%rd8, %r50, 4;
	add.s64 	%rd9, %rd2, %rd8;
	ld.global.f32 	%f1, [%rd9];
	st.global.f32 	[%rd7+-32], %f1;
	add.s64 	%rd11, %rd9, %rd10;
	ld.global.f32 	%f2, [%rd11];
	st.global.f32 	[%rd7+-28], %f2;
	add.s64 	%rd12, %rd11, %rd10;
	ld.global.f32 	%f3, [%rd12];
	st.global.f32 	[%rd7+-24], %f3;
	add.s64 	%rd13, %rd12, %rd10;
	ld.global.f32 	%f4, [%rd13];
	st.global.f32 	[%rd7+-20], %f4;
	add.s64 	%rd14, %rd13, %rd10;
	ld.global.f32 	%f5, [%rd14];
	st.global.f32 	[%rd7+-16], %f5;
	add.s64 	%rd15, %rd14, %rd10;
	ld.global.f32 	%f6, [%rd15];
	st.global.f32 	[%rd7+-12], %f6;
	add.s64 	%rd16, %rd15, %rd10;
	ld.global.f32 	%f7, [%rd16];
	st.global.f32 	[%rd7+-8], %f7;
	add.s64 	%rd17, %rd16, %rd10;
	ld.global.f32 	%f8, [%rd17];
	st.global.f32 	[%rd7+-4], %f8;
	add.s64 	%rd18, %rd17, %rd10;
	ld.global.f32 	%f9, [%rd18];
	st.global.f32 	[%rd7], %f9;
	add.s64 	%rd19, %rd18, %rd10;
	ld.global.f32 	%f10, [%rd19];
	st.global.f32 	[%rd7+4], %f10;
	add.s64 	%rd20, %rd19, %rd10;
	ld.global.f32 	%f11, [%rd20];
	st.global.f32 	[%rd7+8], %f11;
	add.s64 	%rd21, %rd20, %rd10;
	ld.global.f32 	%f12, [%rd21];
	st.global.f32 	[%rd7+12], %f12;
	add.s64 	%rd22, %rd21, %rd10;
	ld.global.f32 	%f13, [%rd22];
	st.global.f32 	[%rd7+16], %f13;
	add.s64 	%rd23, %rd22, %rd10;
	ld.global.f32 	%f14, [%rd23];
	st.global.f32 	[%rd7+20], %f14;
	add.s64 	%rd24, %rd23, %rd10;
	ld.global.f32 	%f15, [%rd24];
	st.global.f32 	[%rd7+24], %f15;
	add.s64 	%rd25, %rd24, %rd10;
	ld.global.f32 	%f16, [%rd25];
	st.global.f32 	[%rd7+28], %f16;
	add.s32 	%r51, %r51, 16;
	add.s32 	%r50, %r50, %r10;
	add.s32 	%r49, %r49, 16;
	setp.ne.s32 	%p3, %r51, 0;
	@%p3 bra 	$L__BB0_3;
$L__BB0_4:
	setp.eq.s32 	%p4, %r6, 0;
	@%p4 bra 	$L__BB0_13;
	and.b32  	%r19, %r36, 7;
	setp.lt.u32 	%p5, %r6, 8;
	@%p5 bra 	$L__BB0_7;
	add.s32 	%r42, %r53, %r1;
	mad.lo.s32 	%r43, %r42, %r35, %r4;
	mul.wide.s32 	%rd26, %r43, 4;
	add.s64 	%rd27, %rd2, %rd26;
	ld.global.f32 	%f17, [%rd27];
	add.s32 	%r44, %r42, %r5;
	mul.wide.s32 	%rd28, %r44, 4;
	add.s64 	%rd29, %rd1, %rd28;
	st.global.f32 	[%rd29], %f17;
	mul.wide.s32 	%rd30, %r35, 4;
	add.s64 	%rd31, %rd27, %rd30;
	ld.global.f32 	%f18, [%rd31];
	st.global.f32 	[%rd29+4], %f18;
	add.s64 	%rd32, %rd31, %rd30;
	ld.global.f32 	%f19, [%rd32];
	st.global.f32 	[%rd29+8], %f19;
	add.s64 	%rd33, %rd32, %rd30;
	ld.global.f32 	%f20, [%rd33];
	st.global.f32 	[%rd29+12], %f20;
	add.s64 	%rd34, %rd33, %rd30;
	ld.global.f32 	%f21, [%rd34];
	st.global.f32 	[%rd29+16], %f21;
	add.s64 	%rd35, %rd34, %rd30;
	ld.global.f32 	%f22, [%rd35];
	st.global.f32 	[%rd29+20], %f22;
	add.s64 	%rd36, %rd35, %rd30;
	ld.global.f32 	%f23, [%rd36];
	st.global.f32 	[%rd29+24], %f23;
	add.s64 	%rd37, %rd36, %rd30;
	ld.global.f32 	%f24, [%rd37];
	st.global.f32 	[%rd29+28], %f24;
	add.s32 	%r53, %r53, 8;
$L__BB0_7:
	setp.eq.s32 	%p6, %r19, 0;
	@%p6 bra 	$L__BB0_13;
	and.b32  	%r22, %r36, 3;
	setp.lt.u32 	%p7, %r19, 4;
	@%p7 bra 	$L__BB0_10;
	add.s32 	%r45, %r53, %r1;
	mad.lo.s32 	%r46, %r45, %r35, %r4;
	mul.wide.s32 	%rd38, %r46, 4;
	add.s64 	%rd39, %rd2, %rd38;
	ld.global.f32 	%f25, [%rd39];
	add.s32 	%r47, %r45, %r5;
	mul.wide.s32 	%rd40, %r47, 4;
	add.s64 	%rd41, %rd1, %rd40;
	st.global.f32 	[%rd41], %f25;
	mul.wide.s32 	%rd42, %r35, 4;
	add.s64 	%rd43, %rd39, %rd42;
	ld.global.f32 	%f26, [%rd43];
	st.global.f32 	[%rd41+4], %f26;
	add.s64 	%rd44, %rd43, %rd42;
	ld.global.f32 	%f27, [%rd44];
	st.global.f32 	[%rd41+8], %f27;
	add.s64 	%rd45, %rd44, %rd42;
	ld.global.f32 	%f28, [%rd45];
	st.global.f32 	[%rd41+12], %f28;
	add.s32 	%r53, %r53, 4;
$L__BB0_10:
	setp.eq.s32 	%p8, %r22, 0;
	@%p8 bra 	$L__BB0_13;
	add.s32 	%r48, %r53, %r1;
	add.s32 	%r57, %r48, %r5;
	mad.lo.s32 	%r56, %r35, %r48, %r4;
	neg.s32 	%r55, %r22;
$L__BB0_12:
	.pragma "nounroll";
	mul.wide.s32 	%rd46, %r57, 4;
	add.s64 	%rd47, %rd1, %rd46;
	mul.wide.s32 	%rd48, %r56, 4;
	add.s64 	%rd49, %rd2, %rd48;
	ld.global.f32 	%f29, [%rd49];
	st.global.f32 	[%rd47], %f29;
	add.s32 	%r57, %r57, 1;
	add.s32 	%r56, %r56, %r35;
	add.s32 	%r55, %r55, 1;
	setp.ne.s32 	%p9, %r55, 0;
	@%p9 bra 	$L__BB0_12;
$L__BB0_13:
	ret;

}


// ===== COMPILED SASS (sm_100) =====

	.target	sm_100

	.elftype	@"ET_EXEC"


//--------------------- .note.nv.tkinfo           --------------------------
	.section	.note.nv.tkinfo,"",@"SHT_NOTE"
	.sectionflags	@"SHF_NOTE_NV_TKINFO"
	.tkinfo
        /*0018*/ 	.word	0x00000002
        /*0030*/ 	.string	""
        /*0030*/ 	.string	"ptxas"
        /*0030*/ 	.string	"Cuda compilation tools, release 13.0, V13.0.88"
        /*0030*/ 	.string	"Build cuda_13.0.r13.0/compiler.36424714_0"
        /*0030*/ 	.string	"-arch sm_100 -m 64 "



//--------------------- .note.nv.cuinfo           --------------------------
	.section	.note.nv.cuinfo,"",@"SHT_NOTE"
	.sectionflags	@"SHF_NOTE_NV_CUINFO"
        /*0018*/ 	.short	0x0002
        /*001a*/ 	.short	0x0064
        /*001c*/ 	.short	0x0082
	.zero		2


//--------------------- .nv.info                  --------------------------
	.section	.nv.info,"",@"SHT_CUDA_INFO"
	.align	4


	//----- nvinfo : EIATTR_REGCOUNT
	.align		4
        /*0000*/ 	.byte	0x04, 0x2f
        /*0002*/ 	.short	(.L_1 - .L_0)
	.align		4
.L_0:
        /*0004*/ 	.word	index@(_Z18CudaTransposeNaivePfS_iiii)
        /*0008*/ 	.word	0x00000020


	//----- nvinfo : EIATTR_FRAME_SIZE
	.align		4
.L_1:
        /*000c*/ 	.byte	0x04, 0x11
        /*000e*/ 	.short	(.L_3 - .L_2)
	.align		4
.L_2:
        /*0010*/ 	.word	index@(_Z18CudaTransposeNaivePfS_iiii)
        /*0014*/ 	.word	0x00000000


	//----- nvinfo : EIATTR_MIN_STACK_SIZE
	.align		4
.L_3:
        /*0018*/ 	.byte	0x04, 0x12
        /*001a*/ 	.short	(.L_5 - .L_4)
	.align		4
.L_4:
        /*001c*/ 	.word	index@(_Z18CudaTransposeNaivePfS_iiii)
        /*0020*/ 	.word	0x00000000
.L_5:


//--------------------- .nv.compat                --------------------------
	.section	.nv.compat,"",@"SHT_CUDA_COMPAT_INFO"
	.align	4
        /*0000*/ 	.byte	0x02, 0x09, 0x00, 0x00, 0x02, 0x02, 0x01, 0x00, 0x02, 0x05, 0x05, 0x00, 0x03, 0x07, 0x01, 0x01
        /*0010*/ 	.byte	0x02, 0x03, 0x00, 0x00, 0x02, 0x06, 0x01, 0x00, 0x04, 0x0b, 0x08, 0x00, 0x09, 0x00, 0x00, 0x00
        /*0020*/ 	.byte	0x00, 0x00, 0x00, 0x00


//--------------------- .nv.info._Z18CudaTransposeNaivePfS_iiii --------------------------
	.section	.nv.info._Z18CudaTransposeNaivePfS_iiii,"",@"SHT_CUDA_INFO"
	.sectionflags	@""
	.align	4


	//----- nvinfo : EIATTR_CUDA_API_VERSION
	.align		4
        /*0000*/ 	.byte	0x04, 0x37
        /*0002*/ 	.short	(.L_7 - .L_6)
.L_6:
        /*0004*/ 	.word	0x00000082


	//----- nvinfo : EIATTR_KPARAM_INFO
	.align		4
.L_7:
        /*0008*/ 	.byte	0x04, 0x17
        /*000a*/ 	.short	(.L_9 - .L_8)
.L_8:
        /*000c*/ 	.word	0x00000000
        /*0010*/ 	.short	0x0005
        /*0012*/ 	.short	0x001c
        /*0014*/ 	.byte	0x00, 0xf0, 0x11, 0x00


	//----- nvinfo : EIATTR_KPARAM_INFO
	.align		4
.L_9:
        /*0018*/ 	.byte	0x04, 0x17
        /*001a*/ 	.short	(.L_11 - .L_10)
.L_10:
        /*001c*/ 	.word	0x00000000
        /*0020*/ 	.short	0x0004
        /*0022*/ 	.short	0x0018
        /*0024*/ 	.byte	0x00, 0xf0, 0x11, 0x00


	//----- nvinfo : EIATTR_KPARAM_INFO
	.align		4
.L_11:
        /*0028*/ 	.byte	0x04, 0x17
        /*002a*/ 	.short	(.L_13 - .L_12)
.L_12:
        /*002c*/ 	.word	0x00000000
        /*0030*/ 	.short	0x0003
        /*0032*/ 	.short	0x0014
        /*0034*/ 	.byte	0x00, 0xf0, 0x11, 0x00


	//----- nvinfo : EIATTR_KPARAM_INFO
	.align		4
.L_13:
        /*0038*/ 	.byte	0x04, 0x17
        /*003a*/ 	.short	(.L_15 - .L_14)
.L_14:
        /*003c*/ 	.word	0x00000000
        /*0040*/ 	.short	0x0002
        /*0042*/ 	.short	0x0010
        /*0044*/ 	.byte	0x00, 0xf0, 0x11, 0x00


	//----- nvinfo : EIATTR_KPARAM_INFO
	.align		4
.L_15:
        /*0048*/ 	.byte	0x04, 0x17
        /*004a*/ 	.short	(.L_17 - .L_16)
.L_16:
        /*004c*/ 	.word	0x00000000
        /*0050*/ 	.short	0x0001
        /*0052*/ 	.short	0x0008
        /*0054*/ 	.byte	0x00, 0xf5, 0x21, 0x00


	//----- nvinfo : EIATTR_KPARAM_INFO
	.align		4
.L_17:
        /*0058*/ 	.byte	0x04, 0x17
        /*005a*/ 	.short	(.L_19 - .L_18)
.L_18:
        /*005c*/ 	.word	0x00000000
        /*0060*/ 	.short	0x0000
        /*0062*/ 	.short	0x0000
        /*0064*/ 	.byte	0x00, 0xf5, 0x21, 0x00


	//----- nvinfo : EIATTR_SPARSE_MMA_MASK
	.align		4
.L_19:
        /*0068*/ 	.byte	0x03, 0x50
        /*006a*/ 	.short	0x0000


	//----- nvinfo : EIATTR_MAXREG_COUNT
	.align		4
        /*006c*/ 	.byte	0x03, 0x1b
        /*006e*/ 	.short	0x00ff


	//----- nvinfo : EIATTR_MERCURY_ISA_VERSION
	.align		4
        /*0070*/ 	.byte	0x03, 0x5f
        /*0072*/ 	.short	0x0101


	//----- nvinfo : EIATTR_VRC_CTA_INIT_COUNT
	.align		4
        /*0074*/ 	.byte	0x02, 0x4a
	.zero		1
	.zero		1


	//----- nvinfo : EIATTR_EXIT_INSTR_OFFSETS
	.align		4
        /*0078*/ 	.byte	0x04, 0x1c
        /*007a*/ 	.short	(.L_21 - .L_20)


	//   ....[0]....
.L_20:
        /*007c*/ 	.word	0x00000030


	//   ....[1]....
        /*0080*/ 	.word	0x00000510


	//   ....[2]....
        /*0084*/ 	.word	0x00000760


	//   ....[3]....
        /*0088*/ 	.word	0x000008f0


	//   ....[4]....
        /*008c*/ 	.word	0x00000a00


	//----- nvinfo : EIATTR_CBANK_PARAM_SIZE
	.align		4
.L_21:
        /*0090*/ 	.byte	0x03, 0x19
        /*0092*/ 	.short	0x0020


	//----- nvinfo : EIATTR_PARAM_CBANK
	.align		4
        /*0094*/ 	.byte	0x04, 0x0a
        /*0096*/ 	.short	(.L_23 - .L_22)
	.align		4
.L_22:
        /*0098*/ 	.word	index@(.nv.constant0._Z18CudaTransposeNaivePfS_iiii)
        /*009c*/ 	.short	0x0380
        /*009e*/ 	.short	0x0020


	//----- nvinfo : EIATTR_SW_WAR
	.align		4
.L_23:
        /*00a0*/ 	.byte	0x04, 0x36
        /*00a2*/ 	.short	(.L_25 - .L_24)
.L_24:
        /*00a4*/ 	.word	0x00000008
.L_25:


//--------------------- .nv.callgraph             --------------------------
	.section	.nv.callgraph,"",@"SHT_CUDA_CALLGRAPH"
	.align	4
	.sectionentsize	8
	.align		4
        /*0000*/ 	.word	0x00000000
	.align		4
        /*0004*/ 	.word	0xffffffff
	.align		4
        /*0008*/ 	.word	0x00000000
	.align		4
        /*000c*/ 	.word	0xfffffffe
	.align		4
        /*0010*/ 	.word	0x00000000
	.align		4
        /*0014*/ 	.word	0xfffffffd
	.align		4
        /*0018*/ 	.word	0x00000000
	.align		4
        /*001c*/ 	.word	0xfffffffc


//--------------------- .text._Z18CudaTransposeNaivePfS_iiii --------------------------
	.section	.text._Z18CudaTransposeNaivePfS_iiii,"ax",@progbits
	.align	128
        .global         _Z18CudaTransposeNaivePfS_iiii
        .type           _Z18CudaTransposeNaivePfS_iiii,@function
        .size           _Z18CudaTransposeNaivePfS_iiii,(.L_x_6 - _Z18CudaTransposeNaivePfS_iiii)
        .other          _Z18CudaTransposeNaivePfS_iiii,@"STO_CUDA_ENTRY STV_DEFAULT"
_Z18CudaTransposeNaivePfS_iiii:
.text._Z18CudaTransposeNaivePfS_iiii:
[----:B------:R-:W-:Y:S08]  /*0000*/  LDC R1, c[0x0][0x37c] ;  /* 0x0000df00ff017b82 */ /* 0x000ff00000000800 */
[----:B------:R-:W0:Y:S02]  /*0010*/  LDC.64 R2, c[0x0][0x398] ;  /* 0x0000e600ff027b82 */ /* 0x000e240000000a00 */
[----:B0-----:R-:W-:-:S13]  /*0020*/  ISETP.GE.AND P0, PT, R2, 0x1, PT ;  /* 0x000000010200780c */ /* 0x001fda0003f06270 */
[----:B------:R-:W-:Y:S05]  /*0030*/  @!P0 EXIT ;  /* 0x000000000000894d */ /* 0x000fea0003800000 */
[----:B------:R-:W0:Y:S01]  /*0040*/  S2R R10, SR_TID.X ;  /* 0x00000000000a7919 */ /* 0x000e220000002100 */
[----:B------:R-:W1:Y:S01]  /*0050*/  S2UR UR4, SR_CTAID.Y ;  /* 0x00000000000479c3 */ /* 0x000e620000002600 */
[C---:B------:R-:W-:Y:S01]  /*0060*/  ISETP.GE.U32.AND P1, PT, R2.reuse, 0x10, PT ;  /* 0x000000100200780c */ /* 0x040fe20003f26070 */
[----:B------:R-:W2:Y:S01]  /*0070*/  LDCU.64 UR8, c[0x0][0x358] ;  /* 0x00006b00ff0877ac */ /* 0x000ea20008000a00 */
[----:B------:R-:W-:Y:S01]  /*0080*/  LOP3.LUT R22, R2, 0xf, RZ, 0xc0, !PT ;  /* 0x0000000f02167812 */ /* 0x000fe200078ec0ff */
[----:B------:R-:W-:-:S03]  /*0090*/  HFMA2 R0, -RZ, RZ, 0, 0 ;  /* 0x00000000ff007431 */ /* 0x000fc600000001ff */
[----:B------:R-:W-:Y:S01]  /*00a0*/  ISETP.NE.AND P0, PT, R22, RZ, PT ;  /* 0x000000ff1600720c */ /* 0x000fe20003f05270 */
[----:B------:R-:W0:Y:S01]  /*00b0*/  S2UR UR6, SR_CTAID.X ;  /* 0x00000000000679c3 */ /* 0x000e220000002500 */
[----:B-1----:R-:W-:Y:S02]  /*00c0*/  IMAD R5, R2, UR4, RZ ;  /* 0x0000000402057c24 */ /* 0x002fe4000f8e02ff */
[----:B0-----:R-:W-:-:S03]  /*00d0*/  IMAD R4, R3, UR6, R10 ;  /* 0x0000000603047c24 */ /* 0x001fc6000f8e020a */
[----:B--2---:R-:W-:Y:S06]  /*00e0*/  @!P1 BRA `(.L_x_0) ;  /* 0x0000000400089947 */ /* 0x004fec0003800000 */
[----:B------:R-:W0:Y:S01]  /*00f0*/  LDC.64 R6, c[0x0][0x390] ;  /* 0x0000e400ff067b82 */ /* 0x000e220000000a00 */
[----:B------:R-:W1:Y:S01]  /*0100*/  LDCU.64 UR4, c[0x0][0x388] ;  /* 0x00007100ff0477ac */ /* 0x000e620008000a00 */
[----:B------:R-:W-:-:S04]  /*0110*/  LOP3.LUT R0, R2, 0x7ffffff0, RZ, 0xc0, !PT ;  /* 0x7ffffff002007812 */ /* 0x000fc800078ec0ff */
[----:B------:R-:W-:Y:S01]  /*0120*/  IADD3 R11, PT, PT, -R0, RZ, RZ ;  /* 0x000000ff000b7210 */ /* 0x000fe20007ffe1ff */
[----:B-1----:R-:W-:-:S04]  /*0130*/  UIADD3 UR4, UP0, UPT, UR4, 0x20, URZ ;  /* 0x0000002004047890 */ /* 0x002fc8000ff1e0ff */
[----:B------:R-:W-:Y:S01]  /*0140*/  UIADD3.X UR5, UPT, UPT, URZ, UR5, URZ, UP0, !UPT ;  /* 0x00000005ff057290 */ /* 0x000fe200087fe4ff */
[----:B0-----:R-:W-:Y:S02]  /*0150*/  IMAD R10, R5, R7, R10 ;  /* 0x00000007050a7224 */ /* 0x001fe400078e020a */
[----:B------:R-:W-:Y:S02]  /*0160*/  IMAD R6, R4, R6, R5 ;  /* 0x0000000604067224 */ /* 0x000fe400078e0205 */
[----:B------:R-:W-:-:S07]  /*0170*/  IMAD R10, R3, UR6, R10 ;  /* 0x00000006030a7c24 */ /* 0x000fce000f8e020a */
.L_x_1:
[----:B0-----:R-:W0:Y:S02]  /*0180*/  LDC.64 R12, c[0x0][0x380] ;  /* 0x0000e000ff0c7b82 */ /* 0x001e240000000a00 */
[----:B0-----:R-:W-:-:S05]  /*0190*/  IMAD.WIDE R12, R10, 0x4, R12 ;  /* 0x000000040a0c7825 */ /* 0x001fca00078e020c */
[----:B------:R-:W2:Y:S01]  /*01a0*/  LDG.E R3, desc[UR8][R12.64] ;  /* 0x000000080c037981 */ /* 0x000ea2000c1e1900 */
[----:B------:R-:W-:Y:S01]  /*01b0*/  MOV R8, UR4 ;  /* 0x0000000400087c02 */ /* 0x000fe20008000f00 */
[----:B------:R-:W-:Y:S01]  /*01c0*/  IMAD.WIDE R14, R7, 0x4, R12 ;  /* 0x00000004070e7825 */ /* 0x000fe200078e020c */
[----:B------:R-:W-:-:S03]  /*01d0*/  MOV R9, UR5 ;  /* 0x0000000500097c02 */ /* 0x000fc60008000f00 */
[----:B------:R-:W-:-:S05]  /*01e0*/  IMAD.WIDE R8, R6, 0x4, R8 ;  /* 0x0000000406087825 */ /* 0x000fca00078e0208 */
[----:B--2---:R0:W-:Y:S04]  /*01f0*/  STG.E desc[UR8][R8.64+-0x20], R3 ;  /* 0xffffe00308007986 */ /* 0x0041e8000c101908 */
[----:B------:R-:W2:Y:S01]  /*0200*/  LDG.E R23, desc[UR8][R14.64] ;  /* 0x000000080e177981 */ /* 0x000ea2000c1e1900 */
[----:B------:R-:W-:-:S03]  /*0210*/  IMAD.WIDE R16, R7, 0x4, R14 ;  /* 0x0000000407107825 */ /* 0x000fc600078e020e */
[----:B--2---:R1:W-:Y:S04]  /*0220*/  STG.E desc[UR8][R8.64+-0x1c], R23 ;  /* 0xffffe41708007986 */ /* 0x0043e8000c101908 */
[----:B------:R-:W2:Y:S01]  /*0230*/  LDG.E R25, desc[UR8][R16.64] ;  /* 0x0000000810197981 */ /* 0x000ea2000c1e1900 */
[----:B------:R-:W-:-:S03]  /*0240*/  IMAD.WIDE R18, R7, 0x4, R16 ;  /* 0x0000000407127825 */ /* 0x000fc600078e0210 */
[----:B--2---:R2:W-:Y:S04]  /*0250*/  STG.E desc[UR8][R8.64+-0x18], R25 ;  /* 0xffffe81908007986 */ /* 0x0045e8000c101908 */
[----:B------:R-:W3:Y:S01]  /*0260*/  LDG.E R27, desc[UR8][R18.64] ;  /* 0x00000008121b7981 */ /* 0x000ee2000c1e1900 */
[----:B------:R-:W-:-:S03]  /*0270*/  IMAD.WIDE R12, R7, 0x4, R18 ;  /* 0x00000004070c7825 */ /* 0x000fc600078e0212 */
[----:B---3--:R3:W-:Y:S04]  /*0280*/  STG.E desc[UR8][R8.64+-0x14], R27 ;  /* 0xffffec1b08007986 */ /* 0x0087e8000c101908 */
[----:B------:R-:W4:Y:S01]  /*0290*/  LDG.E R29, desc[UR8][R12.64] ;  /* 0x000000080c1d7981 */ /* 0x000f22000c1e1900 */
[----:B------:R-:W-:-:S03]  /*02a0*/  IMAD.WIDE R20, R7, 0x4, R12 ;  /* 0x0000000407147825 */ /* 0x000fc600078e020c */
[----:B----4-:R4:W-:Y:S04]  /*02b0*/  STG.E desc[UR8][R8.64+-0x10], R29 ;  /* 0xfffff01d08007986 */ /* 0x0109e8000c101908 */
[----:B0-----:R-:W5:Y:S01]  /*02c0*/  LDG.E R3, desc[UR8][R20.64] ;  /* 0x0000000814037981 */ /* 0x001f62000c1e1900 */
[----:B------:R-:W-:-:S03]  /*02d0*/  IMAD.WIDE R14, R7, 0x4, R20 ;  /* 0x00000004070e7825 */ /* 0x000fc600078e0214 */
[----:B-----5:R0:W-:Y:S04]  /*02e0*/  STG.E desc[UR8][R8.64+-0xc], R3 ;  /* 0xfffff40308007986 */ /* 0x0201e8000c101908 */
[----:B-1----:R-:W5:Y:S01]  /*02f0*/  LDG.E R23, desc[UR8][R14.64] ;  /* 0x000000080e177981 */ /* 0x002f62000c1e1900 */
[----:B------:R-:W-:-:S03]  /*0300*/  IMAD.WIDE R16, R7, 0x4, R14 ;  /* 0x0000000407107825 */ /* 0x000fc600078e020e */
[----:B-----5:R1:W-:Y:S04]  /*0310*/  STG.E desc[UR8][R8.64+-0x8], R23 ;  /* 0xfffff81708007986 */ /* 0x0203e8000c101908 */
[----:B--2---:R-:W2:Y:S01]  /*0320*/  LDG.E R25, desc[UR8][R16.64] ;  /* 0x0000000810197981 */ /* 0x004ea2000c1e1900 */
[----:B------:R-:W-:-:S03]  /*0330*/  IMAD.WIDE R18, R7, 0x4, R16 ;  /* 0x0000000407127825 */ /* 0x000fc600078e0210 */
[----:B--2---:R2:W-:Y:S04]  /*0340*/  STG.E desc[UR8][R8.64+-0x4], R25 ;  /* 0xfffffc1908007986 */ /* 0x0045e8000c101908 */
[----:B---3--:R-:W3:Y:S01]  /*0350*/  LDG.E R27, desc[UR8][R18.64] ;  /* 0x00000008121b7981 */ /* 0x008ee2000c1e1900 */
[----:B------:R-:W-:-:S03]  /*0360*/  IMAD.WIDE R12, R7, 0x4, R18 ;  /* 0x00000004070c7825 */ /* 0x000fc600078e0212 */
[----:B---3--:R3:W-:Y:S04]  /*0370*/  STG.E desc[UR8][R8.64], R27 ;  /* 0x0000001b08007986 */ /* 0x0087e8000c101908 */
[----:B----4-:R-:W4:Y:S01]  /*0380*/  LDG.E R29, desc[UR8][R12.64] ;  /* 0x000000080c1d7981 */ /* 0x010f22000c1e1900 */
        /* <DEDUP_REMOVED lines=11> */
[----:B---3--:R-:W2:Y:S01]  /*0440*/  LDG.E R27, desc[UR8][R18.64] ;  /* 0x00000008121b7981 */ /* 0x008ea2000c1e1900 */
[----:B------:R-:W-:-:S03]  /*0450*/  IMAD.WIDE R12, R7, 0x4, R18 ;  /* 0x00000004070c7825 */ /* 0x000fc600078e0212 */
[----:B--2---:R0:W-:Y:S04]  /*0460*/  STG.E desc[UR8][R8.64+0x14], R27 ;  /* 0x0000141b08007986 */ /* 0x0041e8000c101908 */
[----:B----4-:R-:W2:Y:S01]  /*0470*/  LDG.E R29, desc[UR8][R12.64] ;  /* 0x000000080c1d7981 */ /* 0x010ea2000c1e1900 */
[----:B------:R-:W-:Y:S01]  /*0480*/  IMAD.WIDE R20, R7, 0x4, R12 ;  /* 0x0000000407147825 */ /* 0x000fe200078e020c */
[----:B------:R-:W-:-:S04]  /*0490*/  IADD3 R11, PT, PT, R11, 0x10, RZ ;  /* 0x000000100b0b7810 */ /* 0x000fc80007ffe0ff */
[----:B------:R-:W-:Y:S01]  /*04a0*/  ISETP.NE.AND P1, PT, R11, RZ, PT ;  /* 0x000000ff0b00720c */ /* 0x000fe20003f25270 */
[----:B--2---:R0:W-:Y:S04]  /*04b0*/  STG.E desc[UR8][R8.64+0x18], R29 ;  /* 0x0000181d08007986 */ /* 0x0041e8000c101908 */
[----:B------:R-:W2:Y:S01]  /*04c0*/  LDG.E R21, desc[UR8][R20.64] ;  /* 0x0000000814157981 */ /* 0x000ea2000c1e1900 */
[----:B------:R-:W-:Y:S02]  /*04d0*/  LEA R10, R7, R10, 0x4 ;  /* 0x0000000a070a7211 */ /* 0x000fe400078e20ff */
[----:B------:R-:W-:Y:S01]  /*04e0*/  IADD3 R6, PT, PT, R6, 0x10, RZ ;  /* 0x0000001006067810 */ /* 0x000fe20007ffe0ff */
[----:B--2---:R0:W-:Y:S04]  /*04f0*/  STG.E desc[UR8][R8.64+0x1c], R21 ;  /* 0x00001c1508007986 */ /* 0x0041e8000c101908 */
[----:B------:R-:W-:Y:S05]  /*0500*/  @P1 BRA `(.L_x_1) ;  /* 0xfffffffc001c1947 */ /* 0x000fea000383ffff */
.L_x_0:
[----:B------:R-:W-:Y:S05]  /*0510*/  @!P0 EXIT ;  /* 0x000000000000894d */ /* 0x000fea0003800000 */
[----:B------:R-:W-:Y:S02]  /*0520*/  ISETP.GE.U32.AND P0, PT, R22, 0x8, PT ;  /* 0x000000081600780c */ /* 0x000fe40003f06070 */
[----:B0-----:R-:W-:-:S04]  /*0530*/  LOP3.LUT R3, R2, 0x7, RZ, 0xc0, !PT ;  /* 0x0000000702037812 */ /* 0x001fc800078ec0ff */
[----:B------:R-:W-:-:S07]  /*0540*/  ISETP.NE.AND P1, PT, R3, RZ, PT ;  /* 0x000000ff0300720c */ /* 0x000fce0003f25270 */
[----:B------:R-:W-:Y:S06]  /*0550*/  @!P0 BRA `(.L_x_2) ;  /* 0x0000000000808947 */ /* 0x000fec0003800000 */
[----:B------:R-:W0:Y:S01]  /*0560*/  LDC.64 R6, c[0x0][0x390] ;  /* 0x0000e400ff067b82 */ /* 0x000e220000000a00 */
[----:B------:R-:W-:-:S07]  /*0570*/  IADD3 R13, PT, PT, R5, R0, RZ ;  /* 0x00000000050d7210 */ /* 0x000fce0007ffe0ff */
[----:B------:R-:W1:Y:S01]  /*0580*/  LDC.64 R10, c[0x0][0x380] ;  /* 0x0000e000ff0a7b82 */ /* 0x000e620000000a00 */
[----:B0-----:R-:W-:-:S04]  /*0590*/  IMAD R9, R13, R7, R4 ;  /* 0x000000070d097224 */ /* 0x001fc800078e0204 */
[----:B-1----:R-:W-:-:S03]  /*05a0*/  IMAD.WIDE R10, R9, 0x4, R10 ;  /* 0x00000004090a7825 */ /* 0x002fc600078e020a */
[----:B------:R-:W0:Y:S02]  /*05b0*/  LDC.64 R8, c[0x0][0x388] ;  /* 0x0000e200ff087b82 */ /* 0x000e240000000a00 */
[----:B------:R-:W2:Y:S01]  /*05c0*/  LDG.E R19, desc[UR8][R10.64] ;  /* 0x000000080a137981 */ /* 0x000ea2000c1e1900 */
[----:B------:R-:W-:-:S04]  /*05d0*/  IMAD R13, R4, R6, R13 ;  /* 0x00000006040d7224 */ /* 0x000fc800078e020d */
[----:B0-----:R-:W-:-:S04]  /*05e0*/  IMAD.WIDE R8, R13, 0x4, R8 ;  /* 0x000000040d087825 */ /* 0x001fc800078e0208 */
[C---:B------:R-:W-:Y:S01]  /*05f0*/  IMAD.WIDE R12, R7.reuse, 0x4, R10 ;  /* 0x00000004070c7825 */ /* 0x040fe200078e020a */
[----:B--2---:R0:W-:Y:S04]  /*0600*/  STG.E desc[UR8][R8.64], R19 ;  /* 0x0000001308007986 */ /* 0x0041e8000c101908 */
[----:B------:R-:W2:Y:S01]  /*0610*/  LDG.E R21, desc[UR8][R12.64] ;  /* 0x000000080c157981 */ /* 0x000ea2000c1e1900 */
[----:B------:R-:W-:-:S03]  /*0620*/  IMAD.WIDE R14, R7, 0x4, R12 ;  /* 0x00000004070e7825 */ /* 0x000fc600078e020c */
        /* <DEDUP_REMOVED lines=8> */
[----:B0-----:R-:W-:-:S03]  /*06b0*/  IMAD.WIDE R18, R7, 0x4, R10 ;  /* 0x0000000407127825 */ /* 0x001fc600078e020a */
        /* <DEDUP_REMOVED lines=8> */
[----:B------:R-:W-:-:S03]  /*0740*/  IADD3 R0, PT, PT, R0, 0x8, RZ ;  /* 0x0000000800007810 */ /* 0x000fc60007ffe0ff */
[----:B--2---:R1:W-:Y:S04]  /*0750*/  STG.E desc[UR8][R8.64+0x1c], R7 ;  /* 0x00001c0708007986 */ /* 0x0043e8000c101908 */
.L_x_2:
[----:B------:R-:W-:Y:S05]  /*0760*/  @!P1 EXIT ;  /* 0x000000000000994d */ /* 0x000fea0003800000 */
[----:B------:R-:W-:Y:S02]  /*0770*/  ISETP.GE.U32.AND P0, PT, R3, 0x4, PT ;  /* 0x000000040300780c */ /* 0x000fe40003f06070 */
[----:B------:R-:W-:-:S04]  /*0780*/  LOP3.LUT R2, R2, 0x3, RZ, 0xc0, !PT ;  /* 0x0000000302027812 */ /* 0x000fc800078ec0ff */
[----:B------:R-:W-:-:S07]  /*0790*/  ISETP.NE.AND P1, PT, R2, RZ, PT ;  /* 0x000000ff0200720c */ /* 0x000fce0003f25270 */
[----:B------:R-:W-:Y:S06]  /*07a0*/  @!P0 BRA `(.L_x_3) ;  /* 0x0000000000508947 */ /* 0x000fec0003800000 */
[----:B-1----:R-:W0:Y:S01]  /*07b0*/  LDC.64 R6, c[0x0][0x390] ;  /* 0x0000e400ff067b82 */ /* 0x002e220000000a00 */
[----:B------:R-:W-:-:S07]  /*07c0*/  IADD3 R13, PT, PT, R5, R0, RZ ;  /* 0x00000000050d7210 */ /* 0x000fce0007ffe0ff */
[----:B------:R-:W1:Y:S08]  /*07d0*/  LDC.64 R8, c[0x0][0x380] ;  /* 0x0000e000ff087b82 */ /* 0x000e700000000a00 */
[----:B------:R-:W2:Y:S01]  /*07e0*/  LDC.64 R10, c[0x0][0x388] ;  /* 0x0000e200ff0a7b82 */ /* 0x000ea20000000a00 */
[----:B0-----:R-:W-:-:S04]  /*07f0*/  IMAD R3, R13, R7, R4 ;  /* 0x000000070d037224 */ /* 0x001fc800078e0204 */
[----:B-1----:R-:W-:-:S05]  /*0800*/  IMAD.WIDE R8, R3, 0x4, R8 ;  /* 0x0000000403087825 */ /* 0x002fca00078e0208 */
[----:B------:R-:W3:Y:S01]  /*0810*/  LDG.E R3, desc[UR8][R8.64] ;  /* 0x0000000808037981 */ /* 0x000ee2000c1e1900 */
[----:B------:R-:W-:-:S04]  /*0820*/  IMAD R13, R4, R6, R13 ;  /* 0x00000006040d7224 */ /* 0x000fc800078e020d */
[----:B--2---:R-:W-:-:S04]  /*0830*/  IMAD.WIDE R10, R13, 0x4, R10 ;  /* 0x000000040d0a7825 */ /* 0x004fc800078e020a */
[C---:B------:R-:W-:Y:S01]  /*0840*/  IMAD.WIDE R12, R7.reuse, 0x4, R8 ;  /* 0x00000004070c7825 */ /* 0x040fe200078e0208 */
[----:B---3--:R0:W-:Y:S04]  /*0850*/  STG.E desc[UR8][R10.64], R3 ;  /* 0x000000030a007986 */ /* 0x0081e8000c101908 */
        /* <DEDUP_REMOVED lines=9> */
.L_x_3:
[----:B------:R-:W-:Y:S05]  /*08f0*/  @!P1 EXIT ;  /* 0x000000000000994d */ /* 0x000fea0003800000 */
[----:B-1----:R-:W1:Y:S01]  /*0900*/  LDC.64 R8, c[0x0][0x380] ;  /* 0x0000e000ff087b82 */ /* 0x002e620000000a00 */
[----:B------:R-:W2:Y:S01]  /*0910*/  LDCU.64 UR4, c[0x0][0x390] ;  /* 0x00007200ff0477ac */ /* 0x000ea20008000a00 */
[----:B------:R-:W-:Y:S02]  /*0920*/  IADD3 R5, PT, PT, R5, R0, RZ ;  /* 0x0000000005057210 */ /* 0x000fe40007ffe0ff */
[----:B------:R-:W-:-:S04]  /*0930*/  IADD3 R0, PT, PT, -R2, RZ, RZ ;  /* 0x000000ff02007210 */ /* 0x000fc80007ffe1ff */
[----:B0-----:R-:W0:Y:S01]  /*0940*/  LDC.64 R6, c[0x0][0x388] ;  /* 0x0000e200ff067b82 */ /* 0x001e220000000a00 */
[----:B--2---:R-:W-:Y:S02]  /*0950*/  IMAD R11, R4, UR4, R5 ;  /* 0x00000004040b7c24 */ /* 0x004fe4000f8e0205 */
[----:B------:R-:W-:-:S07]  /*0960*/  IMAD R13, R5, UR5, R4 ;  /* 0x00000005050d7c24 */ /* 0x000fce000f8e0204 */
.L_x_4:
[----:B-12---:R-:W-:-:S06]  /*0970*/  IMAD.WIDE R4, R13, 0x4, R8 ;  /* 0x000000040d047825 */ /* 0x006fcc00078e0208 */
[----:B------:R-:W2:Y:S01]  /*0980*/  LDG.E R5, desc[UR8][R4.64] ;  /* 0x0000000804057981 */ /* 0x000ea2000c1e1900 */
[----:B------:R-:W-:Y:S01]  /*0990*/  IADD3 R0, PT, PT, R0, 0x1, RZ ;  /* 0x0000000100007810 */ /* 0x000fe20007ffe0ff */
[----:B0-----:R-:W-:Y:S01]  /*09a0*/  IMAD.WIDE R2, R11, 0x4, R6 ;  /* 0x000000040b027825 */ /* 0x001fe200078e0206 */
[----:B------:R-:W-:Y:S02]  /*09b0*/  IADD3 R13, PT, PT, R13, UR5, RZ ;  /* 0x000000050d0d7c10 */ /* 0x000fe4000fffe0ff */
[----:B------:R-:W-:Y:S02]  /*09c0*/  ISETP.NE.AND P0, PT, R0, RZ, PT ;  /* 0x000000ff0000720c */ /* 0x000fe40003f05270 */
[----:B------:R-:W-:Y:S01]  /*09d0*/  IADD3 R11, PT, PT, R11, 0x1, RZ ;  /* 0x000000010b0b7810 */ /* 0x000fe20007ffe0ff */
[----:B--2---:R2:W-:Y:S10]  /*09e0*/  STG.E desc[UR8][R2.64], R5 ;  /* 0x0000000502007986 */ /* 0x0045f4000c101908 */
[----:B------:R-:W-:Y:S05]  /*09f0*/  @P0 BRA `(.L_x_4) ;  /* 0xfffffffc00dc0947 */ /* 0x000fea000383ffff */
[----:B------:R-:W-:Y:S05]  /*0a00*/  EXIT ;  /* 0x000000000000794d */ /* 0x000fea0003800000 */
.L_x_5:
[----:B------:R-:W-:-:S00]  /*0a10*/  BRA `(.L_x_5) ;  /* 0xfffffffc00fc7947 */ /* 0x000fc0000383ffff */
[----:B------:R-:W-:-:S00]  /*0a20*/  NOP ;  /* 0x0000000000007918 */ /* 0x000fc00000000000 */
        /* <DEDUP_REMOVED lines=13> */
.L_x_6:


//--------------------- .nv.shared.reserved.0     --------------------------
	.section	.nv.shared.reserved.0,"aw",@nobits
	.weak		__nv_reservedSMEM_offset_0_alias
	.size		__nv_reservedSMEM_offset_0_alias, 0, 64
	.other		__nv_reservedSMEM_offset_0_alias,@"STO_CUDA_RESERVED_SHARED STV_DEFAULT"
__nv_reservedSMEM_offset_0_alias:
	.zero		0
	.zero		64


//--------------------- .nv.constant0._Z18CudaTransposeNaivePfS_iiii --------------------------
	.section	.nv.constant0._Z18CudaTransposeNaivePfS_iiii,"a",@progbits
	.sectionflags	@""
	.align	4
.nv.constant0._Z18CudaTransposeNaivePfS_iiii:
	.zero		928


//--------------------- SYMBOLS --------------------------

	.type		.nv.reservedSmem.offset0,@object
	.size		.nv.reservedSmem.offset0,0x4
